	.headerflags	@"EF_CUDA_TEXMODE_UNIFIED EF_CUDA_64BIT_ADDRESS EF_CUDA_ACCELERATORS EF_CUDA_SM90 EF_CUDA_VIRTUAL_SM(EF_CUDA_SM90)"
	.elftype	@"ET_EXEC"


//--------------------- .nv.info                  --------------------------
	.section	.nv.info,"",@"SHT_CUDA_INFO"
	.align	4


	//----- nvinfo : EIATTR_REGCOUNT
	.align		4
        /*0000*/ 	.byte	0x04, 0x2f
        /*0002*/ 	.short	(.L_1 - .L_0)
	.align		4
.L_0:
        /*0004*/ 	.word	index@(triton_poi_fused_convolution_22)
        /*0008*/ 	.word	0x00000010


	//----- nvinfo : EIATTR_MIN_STACK_SIZE
	.align		4
.L_1:
        /*000c*/ 	.byte	0x04, 0x12
        /*000e*/ 	.short	(.L_3 - .L_2)
	.align		4
.L_2:
        /*0010*/ 	.word	index@(triton_poi_fused_convolution_22)
        /*0014*/ 	.word	0x00000000


	//----- nvinfo : EIATTR_FRAME_SIZE
	.align		4
.L_3:
        /*0018*/ 	.byte	0x04, 0x11
        /*001a*/ 	.short	(.L_5 - .L_4)
	.align		4
.L_4:
        /*001c*/ 	.word	index@(triton_poi_fused_convolution_22)
        /*0020*/ 	.word	0x00000000


	//----- nvinfo : EIATTR_MIN_STACK_SIZE
	.align		4
.L_5:
        /*0024*/ 	.byte	0x04, 0x12
        /*0026*/ 	.short	(.L_7 - .L_6)
	.align		4
.L_6:
        /*0028*/ 	.word	index@(triton_poi_fused_convolution_22)
        /*002c*/ 	.word	0x00000000
.L_7:


//--------------------- .nv.info.triton_poi_fused_convolution_22 --------------------------
	.section	.nv.info.triton_poi_fused_convolution_22,"",@"SHT_CUDA_INFO"
	.sectionflags	@""
	.align	4


	//----- nvinfo : EIATTR_CUDA_API_VERSION
	.align		4
        /*0000*/ 	.byte	0x04, 0x37
        /*0002*/ 	.short	(.L_9 - .L_8)
.L_8:
        /*0004*/ 	.word	0x0000007c


	//----- nvinfo : EIATTR_KPARAM_INFO
	.align		4
.L_9:
        /*0008*/ 	.byte	0x04, 0x17
        /*000a*/ 	.short	(.L_11 - .L_10)
.L_10:
        /*000c*/ 	.word	0x00000000
        /*0010*/ 	.short	0x0002
        /*0012*/ 	.short	0x0010
        /*0014*/ 	.byte	0x00, 0xf0, 0x11, 0x00


	//----- nvinfo : EIATTR_KPARAM_INFO
	.align		4
.L_11:
        /*0018*/ 	.byte	0x04, 0x17
        /*001a*/ 	.short	(.L_13 - .L_12)
.L_12:
        /*001c*/ 	.word	0x00000000
        /*0020*/ 	.short	0x0001
        /*0022*/ 	.short	0x0008
        /*0024*/ 	.byte	0x00, 0xf4, 0x21, 0x00


	//----- nvinfo : EIATTR_KPARAM_INFO
	.align		4
.L_13:
        /*0028*/ 	.byte	0x04, 0x17
        /*002a*/ 	.short	(.L_15 - .L_14)
.L_14:
        /*002c*/ 	.word	0x00000000
        /*0030*/ 	.short	0x0000
        /*0032*/ 	.short	0x0000
        /*0034*/ 	.byte	0x00, 0xf4, 0x21, 0x00


	//----- nvinfo : EIATTR_SPARSE_MMA_MASK
	.align		4
.L_15:
        /*0038*/ 	.byte	0x03, 0x50
        /*003a*/ 	.short	0x0000


	//----- nvinfo : EIATTR_MAXREG_COUNT
	.align		4
        /*003c*/ 	.byte	0x03, 0x1b
        /*003e*/ 	.short	0x00ff


	//----- nvinfo : EIATTR_EXIT_INSTR_OFFSETS
	.align		4
        /*0040*/ 	.byte	0x04, 0x1c
        /*0042*/ 	.short	(.L_17 - .L_16)


	//   ....[0]....
.L_16:
        /*0044*/ 	.word	0x00000230


	//   ....[1]....
        /*0048*/ 	.word	0x00000250


	//----- nvinfo : EIATTR_REQNTID
	.align		4
.L_17:
        /*004c*/ 	.byte	0x04, 0x10
        /*004e*/ 	.short	(.L_19 - .L_18)
.L_18:
        /*0050*/ 	.word	0x00000080
        /*0054*/ 	.word	0x00000001
        /*0058*/ 	.word	0x00000001


	//----- nvinfo : EIATTR_CBANK_PARAM_SIZE
	.align		4
.L_19:
        /*005c*/ 	.byte	0x03, 0x19
        /*005e*/ 	.short	0x0014


	//----- nvinfo : EIATTR_PARAM_CBANK
	.align		4
        /*0060*/ 	.byte	0x04, 0x0a
        /*0062*/ 	.short	(.L_21 - .L_20)
	.align		4
.L_20:
        /*0064*/ 	.word	index@(.nv.constant0.triton_poi_fused_convolution_22)
        /*0068*/ 	.short	0x0210
        /*006a*/ 	.short	0x0014


	//----- nvinfo : EIATTR_SW_WAR
	.align		4
.L_21:
        /*006c*/ 	.byte	0x04, 0x36
        /*006e*/ 	.short	(.L_23 - .L_22)
.L_22:
        /*0070*/ 	.word	0x00000008
.L_23:


//--------------------- .nv.callgraph             --------------------------
	.section	.nv.callgraph,"",@"SHT_CUDA_CALLGRAPH"
	.align	4
	.sectionentsize	8
	.align		4
        /*0000*/ 	.word	0x00000000
	.align		4
        /*0004*/ 	.word	0xffffffff
	.align		4
        /*0008*/ 	.word	0x00000000
	.align		4
        /*000c*/ 	.word	0xfffffffe
	.align		4
        /*0010*/ 	.word	0x00000000
	.align		4
        /*0014*/ 	.word	0xfffffffd
	.align		4
        /*0018*/ 	.word	0x00000000
	.align		4
        /*001c*/ 	.word	0xfffffffc


//--------------------- .text.triton_poi_fused_convolution_22 --------------------------
	.section	.text.triton_poi_fused_convolution_22,"ax",@progbits
	.align	128
        .global         triton_poi_fused_convolution_22
        .type           triton_poi_fused_convolution_22,@function
        .size           triton_poi_fused_convolution_22,(.L_x_1 - triton_poi_fused_convolution_22)
        .other          triton_poi_fused_convolution_22,@"STO_CUDA_ENTRY STV_DEFAULT"
triton_poi_fused_convolution_22:
.text.triton_poi_fused_convolution_22:
[----:B------:R-:W0:Y:S02]  /*0000*/  LDC R1, c[0x0][0x28] ;  /* 0x00000a00ff017b82 */ /* 0x000e240000000800 */
[----:B------:R-:W1:Y:S01]  /*0010*/  S2R R0, SR_TID.X ;  /* 0x0000000000007919 */ /* 0x000e620000002100 */
[----:B------:R-:W2:Y:S01]  /*0020*/  LDC.64 R8, c[0x0][0x218] ;  /* 0x00008600ff087b82 */ /* 0x000ea20000000a00 */
[----:B------:R-:W-:Y:S01]  /*0030*/  IMAD.MOV.U32 R13, RZ, RZ, RZ ;  /* 0x000000ffff0d7224 */ /* 0x000fe200078e00ff */
[----:B------:R-:W-:Y:S01]  /*0040*/  ULDC.64 UR4, c[0x0][0x208] ;  /* 0x0000820000047ab9 */ /* 0x000fe20000000a00 */
[----:B------:R-:W3:Y:S01]  /*0050*/  S2R R7, SR_CTAID.X ;  /* 0x0000000000077919 */ /* 0x000ee20000002500 */
[----:B-1----:R-:W-:Y:S01]  /*0060*/  IMAD.SHL.U32 R0, R0, 0x4, RZ ;  /* 0x0000000400007824 */ /* 0x002fe200078e00ff */
[----:B---3--:R-:W-:-:S04]  /*0070*/  SHF.R.S32.HI R2, RZ, 0x16, R7 ;  /* 0x00000016ff027819 */ /* 0x008fc80000011407 */
[----:B------:R-:W-:Y:S02]  /*0080*/  LOP3.LUT R0, R0, 0x1fc, RZ, 0xc0, !PT ;  /* 0x000001fc00007812 */ /* 0x000fe400078ec0ff */
[----:B------:R-:W-:-:S03]  /*0090*/  SGXT R2, R2, 0x1 ;  /* 0x000000010202781a */ /* 0x000fc60000000200 */
[----:B------:R-:W-:-:S05]  /*00a0*/  IMAD R7, R7, 0x200, R0 ;  /* 0x0000020007077824 */ /* 0x000fca00078e0200 */
[----:B------:R-:W-:Y:S02]  /*00b0*/  LEA.HI R4, R2, R7, RZ, 0x8 ;  /* 0x0000000702047211 */ /* 0x000fe400078f40ff */
[----:B------:R-:W1:Y:S01]  /*00c0*/  LDC.64 R2, c[0x0][0x210] ;  /* 0x00008400ff027b82 */ /* 0x000e620000000a00 */
[----:B------:R-:W-:Y:S02]  /*00d0*/  ISETP.GE.AND P0, PT, R7, 0xb800, PT ;  /* 0x0000b8000700780c */ /* 0x000fe40003f06270 */
[----:B------:R-:W-:Y:S01]  /*00e0*/  SHF.R.S32.HI R5, RZ, 0x8, R4 ;  /* 0x00000008ff057819 */ /* 0x000fe20000011404 */
[----:B------:R-:W-:-:S10]  /*00f0*/  HFMA2.MMA R4, -RZ, RZ, 0, 0 ;  /* 0x00000000ff047435 */ /* 0x000fd400000001ff */
[----:B------:R-:W-:-:S05]  /*0100*/  IMAD.HI R0, R5, -0x4de9bd37, R4 ;  /* 0xb21642c905007827 */ /* 0x000fca00078e0204 */
[----:B------:R-:W-:-:S04]  /*0110*/  SHF.R.U32.HI R11, RZ, 0x1f, R0 ;  /* 0x0000001fff0b7819 */ /* 0x000fc80000011600 */
[----:B------:R-:W-:Y:S01]  /*0120*/  LEA.HI.SX32 R11, R0, R11, 0x1b ;  /* 0x0000000b000b7211 */ /* 0x000fe200078fdaff */
[----:B-1----:R-:W-:Y:S01]  /*0130*/  IMAD.WIDE R2, R7, 0x4, R2 ;  /* 0x0000000407027825 */ /* 0x002fe200078e0202 */
[----:B------:R-:W-:Y:S02]  /*0140*/  CS2R R6, SRZ ;  /* 0x0000000000067805 */ /* 0x000fe4000001ff00 */
[----:B------:R-:W-:Y:S01]  /*0150*/  MOV R0, RZ ;  /* 0x000000ff00007202 */ /* 0x000fe20000000f00 */
[----:B------:R-:W-:Y:S02]  /*0160*/  IMAD R11, R11, -0x2e, R5 ;  /* 0xffffffd20b0b7824 */ /* 0x000fe400078e0205 */
[----:B------:R-:W-:Y:S02]  /*0170*/  IMAD.MOV.U32 R5, RZ, RZ, RZ ;  /* 0x000000ffff057224 */ /* 0x000fe400078e00ff */
[----:B--2---:R-:W-:Y:S01]  /*0180*/  IMAD.WIDE R8, R11, 0x4, R8 ;  /* 0x000000040b087825 */ /* 0x004fe200078e0208 */
[----:B------:R-:W-:-:S03]  /*0190*/  CS2R R10, SRZ ;  /* 0x00000000000a7805 */ /* 0x000fc6000001ff00 */
[----:B------:R-:W2:Y:S04]  /*01a0*/  @!P0 LDG.E.128 R4, desc[UR4][R2.64] ;  /* 0x0000000402048981 */ /* 0x000ea8000c1e1d00 */
[----:B------:R-:W2:Y:S04]  /*01b0*/  @!P0 LDG.E.EL R11, desc[UR4][R8.64] ;  /* 0x00000004080b8981 */ /* 0x000ea8000c2e1900 */
[----:B------:R-:W3:Y:S04]  /*01c0*/  @!P0 LDG.E.EL R0, desc[UR4][R8.64] ;  /* 0x0000000408008981 */ /* 0x000ee8000c2e1900 */
[----:B------:R-:W4:Y:S04]  /*01d0*/  @!P0 LDG.E.EL R13, desc[UR4][R8.64] ;  /* 0x00000004080d8981 */ /* 0x000f28000c2e1900 */
[----:B------:R-:W5:Y:S01]  /*01e0*/  @!P0 LDG.E.EL R10, desc[UR4][R8.64] ;  /* 0x00000004080a8981 */ /* 0x000f62000c2e1900 */
[----:B--2---:R-:W-:Y:S01]  /*01f0*/  FADD R4, R11, R4 ;  /* 0x000000040b047221 */ /* 0x004fe20000000000 */
[----:B---3--:R-:W-:Y:S01]  /*0200*/  FADD R5, R0, R5 ;  /* 0x0000000500057221 */ /* 0x008fe20000000000 */
[----:B----4-:R-:W-:Y:S01]  /*0210*/  FADD R6, R13, R6 ;  /* 0x000000060d067221 */ /* 0x010fe20000000000 */
[----:B-----5:R-:W-:Y:S01]  /*0220*/  FADD R7, R10, R7 ;  /* 0x000000070a077221 */ /* 0x020fe20000000000 */
[----:B------:R-:W-:Y:S06]  /*0230*/  @P0 EXIT ;  /* 0x000000000000094d */ /* 0x000fec0003800000 */
[----:B------:R-:W-:Y:S01]  /*0240*/  STG.E.128 desc[UR4][R2.64], R4 ;  /* 0x0000000402007986 */ /* 0x000fe2000c101d04 */
[----:B------:R-:W-:Y:S05]  /*0250*/  EXIT ;  /* 0x000000000000794d */ /* 0x000fea0003800000 */
.L_x_0:
[----:B------:R-:W-:-:S00]  /*0260*/  BRA `(.L_x_0) ;  /* 0xfffffffc00fc7947 */ /* 0x000fc0000383ffff */
[----:B------:R-:W-:-:S00]  /*0270*/  NOP ;  /* 0x0000000000007918 */ /* 0x000fc00000000000 */
        /* <DEDUP_REMOVED lines=8> */
.L_x_1:


//--------------------- .nv.constant0.triton_poi_fused_convolution_22 --------------------------
	.section	.nv.constant0.triton_poi_fused_convolution_22,"a",@progbits
	.sectionflags	@""
	.align	4
.nv.constant0.triton_poi_fused_convolution_22:
	.zero		548
